//
// Generated by NVIDIA NVVM Compiler
//
// Compiler Build ID: CL-36424714
// Cuda compilation tools, release 13.0, V13.0.88
// Based on NVVM 20.0.0
//

.version 9.0
.target sm_100
.address_size 64

	// .globl	_Z13matmul_kernelPKfS0_Pfi

.visible .entry _Z13matmul_kernelPKfS0_Pfi(
	.param .u64 .ptr .align 1 _Z13matmul_kernelPKfS0_Pfi_param_0,
	.param .u64 .ptr .align 1 _Z13matmul_kernelPKfS0_Pfi_param_1,
	.param .u64 .ptr .align 1 _Z13matmul_kernelPKfS0_Pfi_param_2,
	.param .u32 _Z13matmul_kernelPKfS0_Pfi_param_3
)
{
	.reg .pred 	%p<10>;
	.reg .b32 	%r<28>;
	.reg .b32 	%f<67>;
	.reg .b64 	%rd<62>;

	ld.param.u64 	%rd14, [_Z13matmul_kernelPKfS0_Pfi_param_0];
	ld.param.u64 	%rd15, [_Z13matmul_kernelPKfS0_Pfi_param_1];
	ld.param.u64 	%rd13, [_Z13matmul_kernelPKfS0_Pfi_param_2];
	ld.param.u32 	%r14, [_Z13matmul_kernelPKfS0_Pfi_param_3];
	cvta.to.global.u64 	%rd1, %rd15;
	cvta.to.global.u64 	%rd2, %rd14;
	mov.u32 	%r15, %ctaid.y;
	mov.u32 	%r16, %ntid.y;
	mov.u32 	%r17, %tid.y;
	mad.lo.s32 	%r1, %r15, %r16, %r17;
	mov.u32 	%r18, %ctaid.x;
	mov.u32 	%r19, %ntid.x;
	mov.u32 	%r20, %tid.x;
	mad.lo.s32 	%r2, %r18, %r19, %r20;
	max.s32 	%r21, %r1, %r2;
	setp.ge.s32 	%p1, %r21, %r14;
	@%p1 bra 	$L__BB0_13;
	mul.wide.u32 	%rd3, %r14, %r1;
	cvt.s64.s32 	%rd4, %r2;
	and.b32  	%r3, %r14, 7;
	setp.lt.u32 	%p2, %r14, 8;
	mov.f32 	%f66, 0f00000000;
	mov.b32 	%r26, 0;
	@%p2 bra 	$L__BB0_4;
	and.b32  	%r26, %r14, 2147483640;
	neg.s32 	%r24, %r26;
	shl.b64 	%rd16, %rd4, 2;
	add.s64 	%rd61, %rd1, %rd16;
	mul.wide.u32 	%rd6, %r14, 32;
	shl.b64 	%rd17, %rd3, 2;
	add.s64 	%rd18, %rd17, %rd2;
	add.s64 	%rd60, %rd18, 16;
	mul.wide.u32 	%rd8, %r14, 4;
	mov.f32 	%f66, 0f00000000;
$L__BB0_3:
	.pragma "nounroll";
	ld.global.f32 	%f16, [%rd60+-16];
	ld.global.f32 	%f17, [%rd61];
	fma.rn.f32 	%f18, %f16, %f17, %f66;
	ld.global.f32 	%f19, [%rd60+-12];
	add.s64 	%rd19, %rd61, %rd8;
	ld.global.f32 	%f20, [%rd19];
	fma.rn.f32 	%f21, %f19, %f20, %f18;
	ld.global.f32 	%f22, [%rd60+-8];
	add.s64 	%rd20, %rd19, %rd8;
	ld.global.f32 	%f23, [%rd20];
	fma.rn.f32 	%f24, %f22, %f23, %f21;
	ld.global.f32 	%f25, [%rd60+-4];
	add.s64 	%rd21, %rd20, %rd8;
	ld.global.f32 	%f26, [%rd21];
	fma.rn.f32 	%f27, %f25, %f26, %f24;
	ld.global.f32 	%f28, [%rd60];
	add.s64 	%rd22, %rd21, %rd8;
	ld.global.f32 	%f29, [%rd22];
	fma.rn.f32 	%f30, %f28, %f29, %f27;
	ld.global.f32 	%f31, [%rd60+4];
	add.s64 	%rd23, %rd22, %rd8;
	ld.global.f32 	%f32, [%rd23];
	fma.rn.f32 	%f33, %f31, %f32, %f30;
	ld.global.f32 	%f34, [%rd60+8];
	add.s64 	%rd24, %rd23, %rd8;
	ld.global.f32 	%f35, [%rd24];
	fma.rn.f32 	%f36, %f34, %f35, %f33;
	ld.global.f32 	%f37, [%rd60+12];
	add.s64 	%rd25, %rd24, %rd8;
	ld.global.f32 	%f38, [%rd25];
	fma.rn.f32 	%f66, %f37, %f38, %f36;
	add.s32 	%r24, %r24, 8;
	add.s64 	%rd61, %rd61, %rd6;
	add.s64 	%rd60, %rd60, 32;
	setp.ne.s32 	%p3, %r24, 0;
	@%p3 bra 	$L__BB0_3;
$L__BB0_4:
	setp.eq.s32 	%p4, %r3, 0;
	@%p4 bra 	$L__BB0_12;
	and.b32  	%r9, %r14, 3;
	setp.lt.u32 	%p5, %r3, 4;
	@%p5 bra 	$L__BB0_7;
	cvt.u64.u32 	%rd26, %r26;
	add.s64 	%rd27, %rd3, %rd26;
	shl.b64 	%rd28, %rd27, 2;
	add.s64 	%rd29, %rd2, %rd28;
	ld.global.f32 	%f40, [%rd29];
	mul.wide.u32 	%rd30, %r26, %r14;
	add.s64 	%rd31, %rd30, %rd4;
	shl.b64 	%rd32, %rd31, 2;
	add.s64 	%rd33, %rd1, %rd32;
	ld.global.f32 	%f41, [%rd33];
	fma.rn.f32 	%f42, %f40, %f41, %f66;
	ld.global.f32 	%f43, [%rd29+4];
	mul.wide.u32 	%rd34, %r14, 4;
	add.s64 	%rd35, %rd33, %rd34;
	ld.global.f32 	%f44, [%rd35];
	fma.rn.f32 	%f45, %f43, %f44, %f42;
	ld.global.f32 	%f46, [%rd29+8];
	add.s64 	%rd36, %rd35, %rd34;
	ld.global.f32 	%f47, [%rd36];
	fma.rn.f32 	%f48, %f46, %f47, %f45;
	ld.global.f32 	%f49, [%rd29+12];
	add.s64 	%rd37, %rd36, %rd34;
	ld.global.f32 	%f50, [%rd37];
	fma.rn.f32 	%f66, %f49, %f50, %f48;
	add.s32 	%r26, %r26, 4;
$L__BB0_7:
	setp.eq.s32 	%p6, %r9, 0;
	@%p6 bra 	$L__BB0_12;
	setp.eq.s32 	%p7, %r9, 1;
	@%p7 bra 	$L__BB0_10;
	cvt.u64.u32 	%rd38, %r26;
	add.s64 	%rd39, %rd3, %rd38;
	shl.b64 	%rd40, %rd39, 2;
	add.s64 	%rd41, %rd2, %rd40;
	ld.global.f32 	%f52, [%rd41];
	mul.wide.u32 	%rd42, %r26, %r14;
	add.s64 	%rd43, %rd42, %rd4;
	shl.b64 	%rd44, %rd43, 2;
	add.s64 	%rd45, %rd1, %rd44;
	ld.global.f32 	%f53, [%rd45];
	fma.rn.f32 	%f54, %f52, %f53, %f66;
	ld.global.f32 	%f55, [%rd41+4];
	mul.wide.u32 	%rd46, %r14, 4;
	add.s64 	%rd47, %rd45, %rd46;
	ld.global.f32 	%f56, [%rd47];
	fma.rn.f32 	%f66, %f55, %f56, %f54;
	add.s32 	%r26, %r26, 2;
$L__BB0_10:
	and.b32  	%r23, %r14, 1;
	setp.eq.b32 	%p8, %r23, 1;
	not.pred 	%p9, %p8;
	@%p9 bra 	$L__BB0_12;
	cvt.u64.u32 	%rd48, %r26;
	add.s64 	%rd49, %rd3, %rd48;
	shl.b64 	%rd50, %rd49, 2;
	add.s64 	%rd51, %rd2, %rd50;
	ld.global.f32 	%f57, [%rd51];
	mul.wide.u32 	%rd52, %r26, %r14;
	add.s64 	%rd53, %rd52, %rd4;
	shl.b64 	%rd54, %rd53, 2;
	add.s64 	%rd55, %rd1, %rd54;
	ld.global.f32 	%f58, [%rd55];
	fma.rn.f32 	%f66, %f57, %f58, %f66;
$L__BB0_12:
	add.s64 	%rd56, %rd3, %rd4;
	cvta.to.global.u64 	%rd57, %rd13;
	shl.b64 	%rd58, %rd56, 2;
	add.s64 	%rd59, %rd57, %rd58;
	st.global.f32 	[%rd59], %f66;
$L__BB0_13:
	ret;

}


// ===== COMPILED SASS (sm_100) =====

	.target	sm_100

	.elftype	@"ET_EXEC"


//--------------------- .note.nv.tkinfo           --------------------------
	.section	.note.nv.tkinfo,"",@"SHT_NOTE"
	.sectionflags	@"SHF_NOTE_NV_TKINFO"
	.tkinfo
        /*0018*/ 	.word	0x00000002
        /*0030*/ 	.string	""
        /*0030*/ 	.string	"ptxas"
        /*0030*/ 	.string	"Cuda compilation tools, release 13.0, V13.0.88"
        /*0030*/ 	.string	"Build cuda_13.0.r13.0/compiler.36424714_0"
        /*0030*/ 	.string	"-arch sm_100 -m 64 "



//--------------------- .note.nv.cuinfo           --------------------------
	.section	.note.nv.cuinfo,"",@"SHT_NOTE"
	.sectionflags	@"SHF_NOTE_NV_CUINFO"
        /*0018*/ 	.short	0x0002
        /*001a*/ 	.short	0x0064
        /*001c*/ 	.short	0x0082
	.zero		2


//--------------------- .nv.info                  --------------------------
	.section	.nv.info,"",@"SHT_CUDA_INFO"
	.align	4


	//----- nvinfo : EIATTR_REGCOUNT
	.align		4
        /*0000*/ 	.byte	0x04, 0x2f
        /*0002*/ 	.short	(.L_1 - .L_0)
	.align		4
.L_0:
        /*0004*/ 	.word	index@(_Z13matmul_kernelPKfS0_Pfi)
        /*0008*/ 	.word	0x00000020


	//----- nvinfo : EIATTR_FRAME_SIZE
	.align		4
.L_1:
        /*000c*/ 	.byte	0x04, 0x11
        /*000e*/ 	.short	(.L_3 - .L_2)
	.align		4
.L_2:
        /*0010*/ 	.word	index@(_Z13matmul_kernelPKfS0_Pfi)
        /*0014*/ 	.word	0x00000000


	//----- nvinfo : EIATTR_MIN_STACK_SIZE
	.align		4
.L_3:
        /*0018*/ 	.byte	0x04, 0x12
        /*001a*/ 	.short	(.L_5 - .L_4)
	.align		4
.L_4:
        /*001c*/ 	.word	index@(_Z13matmul_kernelPKfS0_Pfi)
        /*0020*/ 	.word	0x00000000
.L_5:


//--------------------- .nv.compat                --------------------------
	.section	.nv.compat,"",@"SHT_CUDA_COMPAT_INFO"
	.align	4
        /*0000*/ 	.byte	0x02, 0x09, 0x00, 0x00, 0x02, 0x02, 0x01, 0x00, 0x02, 0x05, 0x05, 0x00, 0x03, 0x07, 0x01, 0x01
        /*0010*/ 	.byte	0x02, 0x03, 0x00, 0x00, 0x02, 0x06, 0x01, 0x00, 0x04, 0x0b, 0x08, 0x00, 0x09, 0x00, 0x00, 0x00
        /*0020*/ 	.byte	0x00, 0x00, 0x00, 0x00


//--------------------- .nv.info._Z13matmul_kernelPKfS0_Pfi --------------------------
	.section	.nv.info._Z13matmul_kernelPKfS0_Pfi,"",@"SHT_CUDA_INFO"
	.sectionflags	@""
	.align	4


	//----- nvinfo : EIATTR_CUDA_API_VERSION
	.align		4
        /*0000*/ 	.byte	0x04, 0x37
        /*0002*/ 	.short	(.L_7 - .L_6)
.L_6:
        /*0004*/ 	.word	0x00000082


	//----- nvinfo : EIATTR_KPARAM_INFO
	.align		4
.L_7:
        /*0008*/ 	.byte	0x04, 0x17
        /*000a*/ 	.short	(.L_9 - .L_8)
.L_8:
        /*000c*/ 	.word	0x00000000
        /*0010*/ 	.short	0x0003
        /*0012*/ 	.short	0x0018
        /*0014*/ 	.byte	0x00, 0xf0, 0x11, 0x00


	//----- nvinfo : EIATTR_KPARAM_INFO
	.align		4
.L_9:
        /*0018*/ 	.byte	0x04, 0x17
        /*001a*/ 	.short	(.L_11 - .L_10)
.L_10:
        /*001c*/ 	.word	0x00000000
        /*0020*/ 	.short	0x0002
        /*0022*/ 	.short	0x0010
        /*0024*/ 	.byte	0x00, 0xf5, 0x21, 0x00


	//----- nvinfo : EIATTR_KPARAM_INFO
	.align		4
.L_11:
        /*0028*/ 	.byte	0x04, 0x17
        /*002a*/ 	.short	(.L_13 - .L_12)
.L_12:
        /*002c*/ 	.word	0x00000000
        /*0030*/ 	.short	0x0001
        /*0032*/ 	.short	0x0008
        /*0034*/ 	.byte	0x00, 0xf5, 0x21, 0x00


	//----- nvinfo : EIATTR_KPARAM_INFO
	.align		4
.L_13:
        /*0038*/ 	.byte	0x04, 0x17
        /*003a*/ 	.short	(.L_15 - .L_14)
.L_14:
        /*003c*/ 	.word	0x00000000
        /*0040*/ 	.short	0x0000
        /*0042*/ 	.short	0x0000
        /*0044*/ 	.byte	0x00, 0xf5, 0x21, 0x00


	//----- nvinfo : EIATTR_SPARSE_MMA_MASK
	.align		4
.L_15:
        /*0048*/ 	.byte	0x03, 0x50
        /*004a*/ 	.short	0x0000


	//----- nvinfo : EIATTR_MAXREG_COUNT
	.align		4
        /*004c*/ 	.byte	0x03, 0x1b
        /*004e*/ 	.short	0x00ff


	//----- nvinfo : EIATTR_MERCURY_ISA_VERSION
	.align		4
        /*0050*/ 	.byte	0x03, 0x5f
        /*0052*/ 	.short	0x0101


	//----- nvinfo : EIATTR_VRC_CTA_INIT_COUNT
	.align		4
        /*0054*/ 	.byte	0x02, 0x4a
	.zero		1
	.zero		1


	//----- nvinfo : EIATTR_EXIT_INSTR_OFFSETS
	.align		4
        /*0058*/ 	.byte	0x04, 0x1c
        /*005a*/ 	.short	(.L_17 - .L_16)


	//   ....[0]....
.L_16:
        /*005c*/ 	.word	0x000000c0


	//   ....[1]....
        /*0060*/ 	.word	0x000008b0


	//----- nvinfo : EIATTR_CBANK_PARAM_SIZE
	.align		4
.L_17:
        /*0064*/ 	.byte	0x03, 0x19
        /*0066*/ 	.short	0x001c


	//----- nvinfo : EIATTR_PARAM_CBANK
	.align		4
        /*0068*/ 	.byte	0x04, 0x0a
        /*006a*/ 	.short	(.L_19 - .L_18)
	.align		4
.L_18:
        /*006c*/ 	.word	index@(.nv.constant0._Z13matmul_kernelPKfS0_Pfi)
        /*0070*/ 	.short	0x0380
        /*0072*/ 	.short	0x001c


	//----- nvinfo : EIATTR_SW_WAR
	.align		4
.L_19:
        /*0074*/ 	.byte	0x04, 0x36
        /*0076*/ 	.short	(.L_21 - .L_20)
.L_20:
        /*0078*/ 	.word	0x00000008
.L_21:


//--------------------- .nv.callgraph             --------------------------
	.section	.nv.callgraph,"",@"SHT_CUDA_CALLGRAPH"
	.align	4
	.sectionentsize	8
	.align		4
        /*0000*/ 	.word	0x00000000
	.align		4
        /*0004*/ 	.word	0xffffffff
	.align		4
        /*0008*/ 	.word	0x00000000
	.align		4
        /*000c*/ 	.word	0xfffffffe
	.align		4
        /*0010*/ 	.word	0x00000000
	.align		4
        /*0014*/ 	.word	0xfffffffd
	.align		4
        /*0018*/ 	.word	0x00000000
	.align		4
        /*001c*/ 	.word	0xfffffffc


//--------------------- .text._Z13matmul_kernelPKfS0_Pfi --------------------------
	.section	.text._Z13matmul_kernelPKfS0_Pfi,"ax",@progbits
	.align	128
        .global         _Z13matmul_kernelPKfS0_Pfi
        .type           _Z13matmul_kernelPKfS0_Pfi,@function
        .size           _Z13matmul_kernelPKfS0_Pfi,(.L_x_5 - _Z13matmul_kernelPKfS0_Pfi)
        .other          _Z13matmul_kernelPKfS0_Pfi,@"STO_CUDA_ENTRY STV_DEFAULT"
_Z13matmul_kernelPKfS0_Pfi:
.text._Z13matmul_kernelPKfS0_Pfi:
[----:B------:R-:W-:Y:S01]  /*0000*/  LDC R1, c[0x0][0x37c] ;  /* 0x0000df00ff017b82 */ /* 0x000fe20000000800 */
[----:B------:R-:W0:Y:S07]  /*0010*/  S2R R3, SR_TID.Y ;  /* 0x0000000000037919 */ /* 0x000e2e0000002200 */
[----:B------:R-:W0:Y:S01]  /*0020*/  LDC R4, c[0x0][0x364] ;  /* 0x0000d900ff047b82 */ /* 0x000e220000000800 */
[----:B------:R-:W1:Y:S07]  /*0030*/  S2R R5, SR_TID.X ;  /* 0x0000000000057919 */ /* 0x000e6e0000002100 */
[----:B------:R-:W0:Y:S08]  /*0040*/  S2UR UR4, SR_CTAID.Y ;  /* 0x00000000000479c3 */ /* 0x000e300000002600 */
[----:B------:R-:W1:Y:S08]  /*0050*/  S2UR UR5, SR_CTAID.X ;  /* 0x00000000000579c3 */ /* 0x000e700000002500 */
[----:B------:R-:W1:Y:S08]  /*0060*/  LDC R2, c[0x0][0x360] ;  /* 0x0000d800ff027b82 */ /* 0x000e700000000800 */
[----:B------:R-:W2:Y:S01]  /*0070*/  LDC R19, c[0x0][0x398] ;  /* 0x0000e600ff137b82 */ /* 0x000ea20000000800 */
[----:B0-----:R-:W-:-:S02]  /*0080*/  IMAD R4, R4, UR4, R3 ;  /* 0x0000000404047c24 */ /* 0x001fc4000f8e0203 */
[----:B-1----:R-:W-:-:S05]  /*0090*/  IMAD R2, R2, UR5, R5 ;  /* 0x0000000502027c24 */ /* 0x002fca000f8e0205 */
[----:B------:R-:W-:-:S04]  /*00a0*/  VIMNMX R0, PT, PT, R4, R2, !PT ;  /* 0x0000000204007248 */ /* 0x000fc80007fe0100 */
[----:B--2---:R-:W-:-:S13]  /*00b0*/  ISETP.GE.AND P0, PT, R0, R19, PT ;  /* 0x000000130000720c */ /* 0x004fda0003f06270 */
[----:B------:R-:W-:Y:S05]  /*00c0*/  @P0 EXIT ;  /* 0x000000000000094d */ /* 0x000fea0003800000 */
[C---:B------:R-:W-:Y:S01]  /*00d0*/  ISETP.GE.U32.AND P1, PT, R19.reuse, 0x8, PT ;  /* 0x000000081300780c */ /* 0x040fe20003f26070 */
[----:B------:R-:W0:Y:S01]  /*00e0*/  LDCU.64 UR4, c[0x0][0x358] ;  /* 0x00006b00ff0477ac */ /* 0x000e220008000a00 */
[----:B------:R-:W-:Y:S01]  /*00f0*/  LOP3.LUT R22, R19, 0x7, RZ, 0xc0, !PT ;  /* 0x0000000713167812 */ /* 0x000fe200078ec0ff */
[----:B------:R-:W-:Y:S01]  /*0100*/  IMAD.WIDE.U32 R4, R4, R19, RZ ;  /* 0x0000001304047225 */ /* 0x000fe200078e00ff */
[----:B------:R-:W-:Y:S02]  /*0110*/  SHF.R.S32.HI R3, RZ, 0x1f, R2 ;  /* 0x0000001fff037819 */ /* 0x000fe40000011402 */
[----:B------:R-:W-:Y:S01]  /*0120*/  ISETP.NE.AND P0, PT, R22, RZ, PT ;  /* 0x000000ff1600720c */ /* 0x000fe20003f05270 */
[----:B------:R-:W-:Y:S02]  /*0130*/  IMAD.MOV.U32 R29, RZ, RZ, RZ ;  /* 0x000000ffff1d7224 */ /* 0x000fe400078e00ff */
[----:B------:R-:W-:-:S04]  /*0140*/  IMAD.MOV.U32 R21, RZ, RZ, RZ ;  /* 0x000000ffff157224 */ /* 0x000fc800078e00ff */
[----:B------:R-:W-:Y:S06]  /*0150*/  @!P1 BRA `(.L_x_0) ;  /* 0x0000000000c49947 */ /* 0x000fec0003800000 */
[----:B------:R-:W1:Y:S01]  /*0160*/  LDCU.128 UR8, c[0x0][0x380] ;  /* 0x00007000ff0877ac */ /* 0x000e620008000c00 */
[----:B------:R-:W-:Y:S01]  /*0170*/  LOP3.LUT R21, R19, 0x7ffffff8, RZ, 0xc0, !PT ;  /* 0x7ffffff813157812 */ /* 0x000fe200078ec0ff */
[----:B------:R-:W-:-:S04]  /*0180*/  HFMA2 R29, -RZ, RZ, 0, 0 ;  /* 0x00000000ff1d7431 */ /* 0x000fc800000001ff */
[----:B------:R-:W-:Y:S01]  /*0190*/  IMAD.MOV R0, RZ, RZ, -R21 ;  /* 0x000000ffff007224 */ /* 0x000fe200078e0a15 */
[----:B-1----:R-:W-:Y:S02]  /*01a0*/  LEA R11, P2, R4, UR8, 0x2 ;  /* 0x00000008040b7c11 */ /* 0x002fe4000f8410ff */
[----:B------:R-:W-:Y:S02]  /*01b0*/  LEA R6, P1, R2, UR10, 0x2 ;  /* 0x0000000a02067c11 */ /* 0x000fe4000f8210ff */
[----:B------:R-:W-:Y:S02]  /*01c0*/  IADD3 R11, P3, PT, R11, 0x10, RZ ;  /* 0x000000100b0b7810 */ /* 0x000fe40007f7e0ff */
[----:B------:R-:W-:Y:S02]  /*01d0*/  LEA.HI.X R12, R4, UR9, R5, 0x2, P2 ;  /* 0x00000009040c7c11 */ /* 0x000fe400090f1405 */
[----:B------:R-:W-:-:S03]  /*01e0*/  LEA.HI.X R7, R2, UR11, R3, 0x2, P1 ;  /* 0x0000000b02077c11 */ /* 0x000fc600088f1403 */
[----:B------:R-:W-:-:S07]  /*01f0*/  IMAD.X R12, RZ, RZ, R12, P3 ;  /* 0x000000ffff0c7224 */ /* 0x000fce00018e060c */
.L_x_1:
[----:B------:R-:W-:Y:S01]  /*0200*/  MOV R8, R11 ;  /* 0x0000000b00087202 */ /* 0x000fe20000000f00 */
[----:B------:R-:W-:Y:S01]  /*0210*/  IMAD.MOV.U32 R9, RZ, RZ, R12 ;  /* 0x000000ffff097224 */ /* 0x000fe200078e000c */
[----:B0-----:R-:W2:Y:S01]  /*0220*/  LDG.E R17, desc[UR4][R6.64] ;  /* 0x0000000406117981 */ /* 0x001ea2000c1e1900 */
[----:B------:R-:W-:-:S03]  /*0230*/  IMAD.WIDE.U32 R10, R19, 0x4, R6 ;  /* 0x00000004130a7825 */ /* 0x000fc600078e0006 */
[----:B------:R-:W2:Y:S04]  /*0240*/  LDG.E R16, desc[UR4][R8.64+-0x10] ;  /* 0xfffff00408107981 */ /* 0x000ea8000c1e1900 */
[----:B------:R-:W3:Y:S04]  /*0250*/  LDG.E R18, desc[UR4][R8.64+-0xc] ;  /* 0xfffff40408127981 */ /* 0x000ee8000c1e1900 */
[----:B------:R0:W3:Y:S01]  /*0260*/  LDG.E R23, desc[UR4][R10.64] ;  /* 0x000000040a177981 */ /* 0x0000e2000c1e1900 */
[----:B------:R-:W-:-:S03]  /*0270*/  IMAD.WIDE.U32 R24, R19, 0x4, R10 ;  /* 0x0000000413187825 */ /* 0x000fc600078e000a */
[----:B------:R-:W4:Y:S01]  /*0280*/  LDG.E R27, desc[UR4][R8.64+-0x8] ;  /* 0xfffff804081b7981 */ /* 0x000f22000c1e1900 */
[----:B------:R-:W-:-:S03]  /*0290*/  IMAD.WIDE.U32 R12, R19, 0x4, R24 ;  /* 0x00000004130c7825 */ /* 0x000fc600078e0018 */
[----:B------:R-:W5:Y:S04]  /*02a0*/  LDG.E R26, desc[UR4][R8.64+-0x4] ;  /* 0xfffffc04081a7981 */ /* 0x000f68000c1e1900 */
[----:B------:R-:W4:Y:S01]  /*02b0*/  LDG.E R24, desc[UR4][R24.64] ;  /* 0x0000000418187981 */ /* 0x000f22000c1e1900 */
[----:B0-----:R-:W-:-:S03]  /*02c0*/  IMAD.WIDE.U32 R10, R19, 0x4, R12 ;  /* 0x00000004130a7825 */ /* 0x001fc600078e000c */
[----:B------:R-:W5:Y:S01]  /*02d0*/  LDG.E R12, desc[UR4][R12.64] ;  /* 0x000000040c0c7981 */ /* 0x000f62000c1e1900 */
[----:B------:R-:W-:-:S03]  /*02e0*/  IMAD.WIDE.U32 R14, R19, 0x4, R10 ;  /* 0x00000004130e7825 */ /* 0x000fc600078e000a */
[----:B------:R-:W5:Y:S04]  /*02f0*/  LDG.E R20, desc[UR4][R10.64] ;  /* 0x000000040a147981 */ /* 0x000f68000c1e1900 */
[----:B------:R-:W5:Y:S04]  /*0300*/  LDG.E R25, desc[UR4][R8.64+0xc] ;  /* 0x00000c0408197981 */ /* 0x000f68000c1e1900 */
[----:B------:R-:W5:Y:S04]  /*0310*/  LDG.E R13, desc[UR4][R8.64+0x8] ;  /* 0x00000804080d7981 */ /* 0x000f68000c1e1900 */
[----:B------:R-:W5:Y:S04]  /*0320*/  LDG.E R11, desc[UR4][R8.64] ;  /* 0x00000004080b7981 */ /* 0x000f68000c1e1900 */
[----:B------:R3:W5:Y:S01]  /*0330*/  LDG.E R10, desc[UR4][R14.64] ;  /* 0x000000040e0a7981 */ /* 0x000762000c1e1900 */
[----:B--2---:R-:W-:Y:S01]  /*0340*/  FFMA R29, R16, R17, R29 ;  /* 0x00000011101d7223 */ /* 0x004fe2000000001d */
[----:B------:R-:W-:-:S04]  /*0350*/  IMAD.WIDE.U32 R16, R19, 0x4, R14 ;  /* 0x0000000413107825 */ /* 0x000fc800078e000e */
[----:B---3--:R-:W-:Y:S02]  /*0360*/  FFMA R14, R18, R23, R29 ;  /* 0x00000017120e7223 */ /* 0x008fe4000000001d */
[----:B------:R-:W2:Y:S01]  /*0370*/  LDG.E R23, desc[UR4][R8.64+0x4] ;  /* 0x0000040408177981 */ /* 0x000ea2000c1e1900 */
[----:B------:R-:W-:-:S03]  /*0380*/  IMAD.WIDE.U32 R28, R19, 0x4, R16 ;  /* 0x00000004131c7825 */ /* 0x000fc600078e0010 */
[----:B------:R-:W3:Y:S04]  /*0390*/  LDG.E R18, desc[UR4][R16.64] ;  /* 0x0000000410127981 */ /* 0x000ee8000c1e1900 */
[----:B------:R-:W3:Y:S01]  /*03a0*/  LDG.E R29, desc[UR4][R28.64] ;  /* 0x000000041c1d7981 */ /* 0x000ee2000c1e1900 */
[----:B------:R-:W-:Y:S02]  /*03b0*/  VIADD R0, R0, 0x8 ;  /* 0x0000000800007836 */ /* 0x000fe40000000000 */
[----:B----4-:R-:W-:-:S04]  /*03c0*/  FFMA R27, R27, R24, R14 ;  /* 0x000000181b1b7223 */ /* 0x010fc8000000000e */
[----:B-----5:R-:W-:Y:S01]  /*03d0*/  FFMA R12, R26, R12, R27 ;  /* 0x0000000c1a0c7223 */ /* 0x020fe2000000001b */
[----:B------:R-:W-:Y:S01]  /*03e0*/  ISETP.NE.AND P1, PT, R0, RZ, PT ;  /* 0x000000ff0000720c */ /* 0x000fe20003f25270 */
[----:B------:R-:W-:-:S04]  /*03f0*/  IMAD.WIDE.U32 R6, R19, 0x20, R6 ;  /* 0x0000002013067825 */ /* 0x000fc800078e0006 */
[----:B------:R-:W-:Y:S01]  /*0400*/  FFMA R12, R11, R20, R12 ;  /* 0x000000140b0c7223 */ /* 0x000fe2000000000c */
[----:B------:R-:W-:-:S03]  /*0410*/  IADD3 R11, P2, PT, R8, 0x20, RZ ;  /* 0x00000020080b7810 */ /* 0x000fc60007f5e0ff */
[----:B--2---:R-:W-:-:S04]  /*0420*/  FFMA R10, R23, R10, R12 ;  /* 0x0000000a170a7223 */ /* 0x004fc8000000000c */
[----:B---3--:R-:W-:Y:S01]  /*0430*/  FFMA R10, R13, R18, R10 ;  /* 0x000000120d0a7223 */ /* 0x008fe2000000000a */
[----:B------:R-:W-:-:S03]  /*0440*/  IADD3.X R12, PT, PT, RZ, R9, RZ, P2, !PT ;  /* 0x00000009ff0c7210 */ /* 0x000fc600017fe4ff */
[----:B------:R-:W-:Y:S01]  /*0450*/  FFMA R29, R25, R29, R10 ;  /* 0x0000001d191d7223 */ /* 0x000fe2000000000a */
[----:B------:R-:W-:Y:S06]  /*0460*/  @P1 BRA `(.L_x_1) ;  /* 0xfffffffc00641947 */ /* 0x000fec000383ffff */
.L_x_0:
[----:B------:R-:W-:Y:S05]  /*0470*/  @!P0 BRA `(.L_x_2) ;  /* 0x0000000000f48947 */ /* 0x000fea0003800000 */
[----:B------:R-:W-:Y:S02]  /*0480*/  ISETP.GE.U32.AND P1, PT, R22, 0x4, PT ;  /* 0x000000041600780c */ /* 0x000fe40003f26070 */
[----:B------:R-:W-:-:S04]  /*0490*/  LOP3.LUT R16, R19, 0x3, RZ, 0xc0, !PT ;  /* 0x0000000313107812 */ /* 0x000fc800078ec0ff */
[----:B------:R-:W-:-:S07]  /*04a0*/  ISETP.NE.AND P0, PT, R16, RZ, PT ;  /* 0x000000ff1000720c */ /* 0x000fce0003f05270 */
[----:B------:R-:W-:Y:S06]  /*04b0*/  @!P1 BRA `(.L_x_3) ;  /* 0x0000000000609947 */ /* 0x000fec0003800000 */
[----:B------:R-:W1:Y:S01]  /*04c0*/  LDCU.128 UR8, c[0x0][0x380] ;  /* 0x00007000ff0877ac */ /* 0x000e620008000c00 */
[----:B------:R-:W-:Y:S01]  /*04d0*/  IMAD.WIDE.U32 R8, R21, R19, R2 ;  /* 0x0000001315087225 */ /* 0x000fe200078e0002 */
[----:B------:R-:W-:-:S05]  /*04e0*/  IADD3 R0, P1, PT, R4, R21, RZ ;  /* 0x0000001504007210 */ /* 0x000fca0007f3e0ff */
[----:B------:R-:W-:Y:S01]  /*04f0*/  IMAD.X R7, RZ, RZ, R5, P1 ;  /* 0x000000ffff077224 */ /* 0x000fe200008e0605 */
[----:B-1----:R-:W-:Y:S02]  /*0500*/  LEA R10, P3, R8, UR10, 0x2 ;  /* 0x0000000a080a7c11 */ /* 0x002fe4000f8610ff */
[----:B------:R-:W-:Y:S02]  /*0510*/  LEA R6, P2, R0, UR8, 0x2 ;  /* 0x0000000800067c11 */ /* 0x000fe4000f8410ff */
[----:B------:R-:W-:Y:S02]  /*0520*/  LEA.HI.X R11, R8, UR11, R9, 0x2, P3 ;  /* 0x0000000b080b7c11 */ /* 0x000fe400098f1409 */
[----:B------:R-:W-:Y:S01]  /*0530*/  LEA.HI.X R7, R0, UR9, R7, 0x2, P2 ;  /* 0x0000000900077c11 */ /* 0x000fe200090f1407 */
[C---:B------:R-:W-:Y:S02]  /*0540*/  IMAD.WIDE.U32 R12, R19.reuse, 0x4, R10 ;  /* 0x00000004130c7825 */ /* 0x040fe400078e000a */
[----:B0-----:R-:W2:Y:S04]  /*0550*/  LDG.E R10, desc[UR4][R10.64] ;  /* 0x000000040a0a7981 */ /* 0x001ea8000c1e1900 */
[----:B------:R-:W2:Y:S01]  /*0560*/  LDG.E R0, desc[UR4][R6.64] ;  /* 0x0000000406007981 */ /* 0x000ea2000c1e1900 */
[----:B------:R-:W-:-:S03]  /*0570*/  IMAD.WIDE.U32 R14, R19, 0x4, R12 ;  /* 0x00000004130e7825 */ /* 0x000fc600078e000c */
[----:B------:R-:W3:Y:S04]  /*0580*/  LDG.E R12, desc[UR4][R12.64] ;  /* 0x000000040c0c7981 */ /* 0x000ee8000c1e1900 */
[----:B------:R-:W3:Y:S01]  /*0590*/  LDG.E R17, desc[UR4][R6.64+0x4] ;  /* 0x0000040406117981 */ /* 0x000ee2000c1e1900 */
[----:B------:R-:W-:-:S03]  /*05a0*/  IMAD.WIDE.U32 R8, R19, 0x4, R14 ;  /* 0x0000000413087825 */ /* 0x000fc600078e000e */
[----:B------:R-:W4:Y:S04]  /*05b0*/  LDG.E R18, desc[UR4][R14.64] ;  /* 0x000000040e127981 */ /* 0x000f28000c1e1900 */
[----:B------:R-:W4:Y:S04]  /*05c0*/  LDG.E R23, desc[UR4][R6.64+0x8] ;  /* 0x0000080406177981 */ /* 0x000f28000c1e1900 */
[----:B------:R-:W5:Y:S04]  /*05d0*/  LDG.E R25, desc[UR4][R6.64+0xc] ;  /* 0x00000c0406197981 */ /* 0x000f68000c1e1900 */
[----:B------:R-:W5:Y:S01]  /*05e0*/  LDG.E R8, desc[UR4][R8.64] ;  /* 0x0000000408087981 */ /* 0x000f62000c1e1900 */
[----:B------:R-:W-:Y:S01]  /*05f0*/  IADD3 R21, PT, PT, R21, 0x4, RZ ;  /* 0x0000000415157810 */ /* 0x000fe20007ffe0ff */
[----:B--2---:R-:W-:-:S04]  /*0600*/  FFMA R0, R0, R10, R29 ;  /* 0x0000000a00007223 */ /* 0x004fc8000000001d */
[----:B---3--:R-:W-:-:S04]  /*0610*/  FFMA R0, R17, R12, R0 ;  /* 0x0000000c11007223 */ /* 0x008fc80000000000 */
[----:B----4-:R-:W-:-:S04]  /*0620*/  FFMA R0, R23, R18, R0 ;  /* 0x0000001217007223 */ /* 0x010fc80000000000 */
[----:B-----5:R-:W-:-:S07]  /*0630*/  FFMA R29, R25, R8, R0 ;  /* 0x00000008191d7223 */ /* 0x020fce0000000000 */
.L_x_3:
[----:B------:R-:W-:Y:S05]  /*0640*/  @!P0 BRA `(.L_x_2) ;  /* 0x0000000000808947 */ /* 0x000fea0003800000 */
[----:B------:R-:W1:Y:S01]  /*0650*/  LDC.64 R14, c[0x0][0x388] ;  /* 0x0000e200ff0e7b82 */ /* 0x000e620000000a00 */
[----:B------:R-:W-:Y:S02]  /*0660*/  ISETP.NE.AND P1, PT, R16, 0x1, PT ;  /* 0x000000011000780c */ /* 0x000fe40003f25270 */
[----:B------:R-:W-:-:S04]  /*0670*/  LOP3.LUT R0, R19, 0x1, RZ, 0xc0, !PT ;  /* 0x0000000113007812 */ /* 0x000fc800078ec0ff */
[----:B------:R-:W-:Y:S01]  /*0680*/  ISETP.NE.U32.AND P0, PT, R0, 0x1, PT ;  /* 0x000000010000780c */ /* 0x000fe20003f05070 */
[----:B------:R-:W2:Y:S06]  /*0690*/  LDC.64 R8, c[0x0][0x380] ;  /* 0x0000e000ff087b82 */ /* 0x000eac0000000a00 */
[C---:B------:R-:W-:Y:S01]  /*06a0*/  @P1 IMAD.WIDE.U32 R16, R21.reuse, R19, R2 ;  /* 0x0000001315101225 */ /* 0x040fe200078e0002 */
[----:B------:R-:W-:Y:S01]  /*06b0*/  @P1 IADD3 R0, P3, PT, R4, R21, RZ ;  /* 0x0000001504001210 */ /* 0x000fe20007f7e0ff */
[----:B------:R-:W3:Y:S02]  /*06c0*/  LDC.64 R12, c[0x0][0x388] ;  /* 0x0000e200ff0c7b82 */ /* 0x000ee40000000a00 */
[----:B------:R-:W-:Y:S01]  /*06d0*/  @P1 VIADD R21, R21, 0x2 ;  /* 0x0000000215151836 */ /* 0x000fe20000000000 */
[----:B------:R-:W-:-:S03]  /*06e0*/  @P1 IADD3.X R18, PT, PT, RZ, R5, RZ, P3, !PT ;  /* 0x00000005ff121210 */ /* 0x000fc60001ffe4ff */
[----:B------:R-:W-:Y:S02]  /*06f0*/  @!P0 IMAD.WIDE.U32 R10, R21, R19, R2 ;  /* 0x00000013150a8225 */ /* 0x000fe400078e0002 */
[----:B------:R-:W4:Y:S01]  /*0700*/  LDC.64 R6, c[0x0][0x380] ;  /* 0x0000e000ff067b82 */ /* 0x000f220000000a00 */
[----:B-1----:R-:W-:-:S04]  /*0710*/  @P1 LEA R14, P2, R16, R14, 0x2 ;  /* 0x0000000e100e1211 */ /* 0x002fc800078410ff */
[----:B------:R-:W-:Y:S02]  /*0720*/  @P1 LEA.HI.X R15, R16, R15, R17, 0x2, P2 ;  /* 0x0000000f100f1211 */ /* 0x000fe400010f1411 */
[----:B------:R-:W-:Y:S02]  /*0730*/  @!P0 IADD3 R21, P2, PT, R4, R21, RZ ;  /* 0x0000001504158210 */ /* 0x000fe40007f5e0ff */
[----:B--2---:R-:W-:-:S04]  /*0740*/  @P1 LEA R8, P3, R0, R8, 0x2 ;  /* 0x0000000800081211 */ /* 0x004fc800078610ff */
[----:B------:R-:W-:Y:S01]  /*0750*/  @P1 LEA.HI.X R9, R0, R9, R18, 0x2, P3 ;  /* 0x0000000900091211 */ /* 0x000fe200018f1412 */
[----:B------:R-:W-:Y:S01]  /*0760*/  @P1 IMAD.WIDE.U32 R16, R19, 0x4, R14 ;  /* 0x0000000413101825 */ /* 0x000fe200078e000e */
[----:B0-----:R-:W2:Y:S01]  /*0770*/  @P1 LDG.E R18, desc[UR4][R14.64] ;  /* 0x000000040e121981 */ /* 0x001ea2000c1e1900 */
[C---:B---3--:R-:W-:Y:S02]  /*0780*/  @!P0 LEA R12, P3, R10.reuse, R12, 0x2 ;  /* 0x0000000c0a0c8211 */ /* 0x048fe400078610ff */
[----:B------:R-:W-:Y:S02]  /*0790*/  @!P0 IMAD.X R0, RZ, RZ, R5, P2 ;  /* 0x000000ffff008224 */ /* 0x000fe400010e0605 */
[----:B------:R-:W-:Y:S01]  /*07a0*/  @!P0 LEA.HI.X R13, R10, R13, R11, 0x2, P3 ;  /* 0x0000000d0a0d8211 */ /* 0x000fe200018f140b */
[----:B------:R-:W3:Y:S01]  /*07b0*/  @P1 LDG.E R16, desc[UR4][R16.64] ;  /* 0x0000000410101981 */ /* 0x000ee2000c1e1900 */
[----:B----4-:R-:W-:-:S03]  /*07c0*/  @!P0 LEA R6, P2, R21, R6, 0x2 ;  /* 0x0000000615068211 */ /* 0x010fc600078410ff */
[----:B------:R-:W2:Y:S01]  /*07d0*/  @P1 LDG.E R10, desc[UR4][R8.64] ;  /* 0x00000004080a1981 */ /* 0x000ea2000c1e1900 */
[----:B------:R-:W-:-:S03]  /*07e0*/  @!P0 LEA.HI.X R7, R21, R7, R0, 0x2, P2 ;  /* 0x0000000715078211 */ /* 0x000fc600010f1400 */
[----:B------:R-:W3:Y:S04]  /*07f0*/  @P1 LDG.E R11, desc[UR4][R8.64+0x4] ;  /* 0x00000404080b1981 */ /* 0x000ee8000c1e1900 */
[----:B------:R-:W4:Y:S04]  /*0800*/  @!P0 LDG.E R12, desc[UR4][R12.64] ;  /* 0x000000040c0c8981 */ /* 0x000f28000c1e1900 */
[----:B------:R-:W4:Y:S01]  /*0810*/  @!P0 LDG.E R6, desc[UR4][R6.64] ;  /* 0x0000000406068981 */ /* 0x000f22000c1e1900 */
[----:B--2---:R-:W-:-:S04]  /*0820*/  @P1 FFMA R10, R10, R18, R29 ;  /* 0x000000120a0a1223 */ /* 0x004fc8000000001d */
[----:B---3--:R-:W-:-:S04]  /*0830*/  @P1 FFMA R29, R11, R16, R10 ;  /* 0x000000100b1d1223 */ /* 0x008fc8000000000a */
[----:B----4-:R-:W-:-:S07]  /*0840*/  @!P0 FFMA R29, R6, R12, R29 ;  /* 0x0000000c061d8223 */ /* 0x010fce000000001d */
.L_x_2:
[----:B------:R-:W1:Y:S01]  /*0850*/  LDCU.64 UR6, c[0x0][0x390] ;  /* 0x00007200ff0677ac */ /* 0x000e620008000a00 */
[----:B------:R-:W-:-:S04]  /*0860*/  IADD3 R0, P0, PT, R2, R4, RZ ;  /* 0x0000000402007210 */ /* 0x000fc80007f1e0ff */
[----:B------:R-:W-:Y:S02]  /*0870*/  IADD3.X R3, PT, PT, R5, R3, RZ, P0, !PT ;  /* 0x0000000305037210 */ /* 0x000fe400007fe4ff */
[----:B-1----:R-:W-:-:S04]  /*0880*/  LEA R2, P0, R0, UR6, 0x2 ;  /* 0x0000000600027c11 */ /* 0x002fc8000f8010ff */
[----:B------:R-:W-:-:S05]  /*0890*/  LEA.HI.X R3, R0, UR7, R3, 0x2, P0 ;  /* 0x0000000700037c11 */ /* 0x000fca00080f1403 */
[----:B0-----:R-:W-:Y:S01]  /*08a0*/  STG.E desc[UR4][R2.64], R29 ;  /* 0x0000001d02007986 */ /* 0x001fe2000c101904 */
[----:B------:R-:W-:Y:S05]  /*08b0*/  EXIT ;  /* 0x000000000000794d */ /* 0x000fea0003800000 */
.L_x_4:
[----:B------:R-:W-:-:S00]  /*08c0*/  BRA `(.L_x_4) ;  /* 0xfffffffc00fc7947 */ /* 0x000fc0000383ffff */
[----:B------:R-:W-:-:S00]  /*08d0*/  NOP ;  /* 0x0000000000007918 */ /* 0x000fc00000000000 */
        /* <DEDUP_REMOVED lines=10> */
.L_x_5:


//--------------------- .nv.shared.reserved.0     --------------------------
	.section	.nv.shared.reserved.0,"aw",@nobits
	.weak		__nv_reservedSMEM_offset_0_alias
	.size		__nv_reservedSMEM_offset_0_alias, 0, 64
	.other		__nv_reservedSMEM_offset_0_alias,@"STO_CUDA_RESERVED_SHARED STV_DEFAULT"
__nv_reservedSMEM_offset_0_alias:
	.zero		0
	.zero		64


//--------------------- .nv.constant0._Z13matmul_kernelPKfS0_Pfi --------------------------
	.section	.nv.constant0._Z13matmul_kernelPKfS0_Pfi,"a",@progbits
	.sectionflags	@""
	.align	4
.nv.constant0._Z13matmul_kernelPKfS0_Pfi:
	.zero		924


//--------------------- SYMBOLS --------------------------

	.type		.nv.reservedSmem.offset0,@object
	.size		.nv.reservedSmem.offset0,0x4
